//
// Generated by NVIDIA NVVM Compiler
//
// Compiler Build ID: CL-36424714
// Cuda compilation tools, release 13.0, V13.0.88
// Based on NVVM 20.0.0
//

.version 9.0
.target sm_100
.address_size 64

	// .globl	_Z5sgemmPfS_S_
// _ZZ5sgemmPfS_S_E4smem has been demoted

.visible .entry _Z5sgemmPfS_S_(
	.param .u64 .ptr .align 1 _Z5sgemmPfS_S__param_0,
	.param .u64 .ptr .align 1 _Z5sgemmPfS_S__param_1,
	.param .u64 .ptr .align 1 _Z5sgemmPfS_S__param_2
)
{
	.reg .pred 	%p<3>;
	.reg .b32 	%r<27>;
	.reg .b32 	%f<42>;
	.reg .b64 	%rd<23>;
	// demoted variable
	.shared .align 4 .b8 _ZZ5sgemmPfS_S_E4smem[1024];
	ld.param.u64 	%rd4, [_Z5sgemmPfS_S__param_0];
	ld.param.u64 	%rd5, [_Z5sgemmPfS_S__param_1];
	ld.param.u64 	%rd3, [_Z5sgemmPfS_S__param_2];
	cvta.to.global.u64 	%rd1, %rd4;
	cvta.to.global.u64 	%rd2, %rd5;
	mov.u32 	%r1, %tid.x;
	mov.u32 	%r9, %ctaid.x;
	shr.u32 	%r2, %r1, 5;
	shl.b32 	%r3, %r9, 5;
	and.b32  	%r10, %r1, 31;
	shl.b32 	%r11, %r1, 5;
	and.b32  	%r12, %r11, 31744;
	or.b32  	%r13, %r3, %r10;
	add.s32 	%r4, %r13, %r12;
	mov.f32 	%f41, 0f00000000;
	mov.b32 	%r26, 0;
$L__BB0_1:
	shl.b32 	%r14, %r26, 13;
	add.s32 	%r15, %r4, %r14;
	mul.wide.u32 	%rd6, %r15, 4;
	add.s64 	%rd7, %rd2, %rd6;
	ld.global.f32 	%f4, [%rd7];
	shl.b32 	%r16, %r26, 3;
	add.s32 	%r17, %r16, %r2;
	mul.wide.u32 	%rd8, %r17, 4;
	add.s64 	%rd9, %rd1, %rd8;
	ld.global.f32 	%f5, [%rd9];
	fma.rn.f32 	%f6, %f4, %f5, %f41;
	ld.global.f32 	%f7, [%rd7+32768];
	ld.global.f32 	%f8, [%rd9+32];
	fma.rn.f32 	%f9, %f7, %f8, %f6;
	ld.global.f32 	%f10, [%rd7+65536];
	ld.global.f32 	%f11, [%rd9+64];
	fma.rn.f32 	%f12, %f10, %f11, %f9;
	add.s32 	%r18, %r15, 24576;
	mul.wide.u32 	%rd10, %r18, 4;
	add.s64 	%rd11, %rd2, %rd10;
	ld.global.f32 	%f13, [%rd11];
	ld.global.f32 	%f14, [%rd9+96];
	fma.rn.f32 	%f15, %f13, %f14, %f12;
	add.s32 	%r19, %r15, 32768;
	mul.wide.u32 	%rd12, %r19, 4;
	add.s64 	%rd13, %rd2, %rd12;
	ld.global.f32 	%f16, [%rd13];
	ld.global.f32 	%f17, [%rd9+128];
	fma.rn.f32 	%f18, %f16, %f17, %f15;
	add.s32 	%r20, %r15, 40960;
	mul.wide.u32 	%rd14, %r20, 4;
	add.s64 	%rd15, %rd2, %rd14;
	ld.global.f32 	%f19, [%rd15];
	ld.global.f32 	%f20, [%rd9+160];
	fma.rn.f32 	%f21, %f19, %f20, %f18;
	add.s32 	%r21, %r15, 49152;
	mul.wide.u32 	%rd16, %r21, 4;
	add.s64 	%rd17, %rd2, %rd16;
	ld.global.f32 	%f22, [%rd17];
	ld.global.f32 	%f23, [%rd9+192];
	fma.rn.f32 	%f24, %f22, %f23, %f21;
	add.s32 	%r22, %r15, 57344;
	mul.wide.u32 	%rd18, %r22, 4;
	add.s64 	%rd19, %rd2, %rd18;
	ld.global.f32 	%f25, [%rd19];
	ld.global.f32 	%f26, [%rd9+224];
	fma.rn.f32 	%f41, %f25, %f26, %f24;
	add.s32 	%r26, %r26, 8;
	setp.ne.s32 	%p1, %r26, 128;
	@%p1 bra 	$L__BB0_1;
	shl.b32 	%r23, %r1, 2;
	mov.u32 	%r24, _ZZ5sgemmPfS_S_E4smem;
	add.s32 	%r7, %r24, %r23;
	st.shared.f32 	[%r7], %f41;
	bar.sync 	0;
	setp.gt.u32 	%p2, %r1, 31;
	@%p2 bra 	$L__BB0_4;
	ld.shared.f32 	%f27, [%r7+128];
	add.f32 	%f28, %f41, %f27;
	ld.shared.f32 	%f29, [%r7+256];
	add.f32 	%f30, %f28, %f29;
	ld.shared.f32 	%f31, [%r7+384];
	add.f32 	%f32, %f30, %f31;
	ld.shared.f32 	%f33, [%r7+512];
	add.f32 	%f34, %f32, %f33;
	ld.shared.f32 	%f35, [%r7+640];
	add.f32 	%f36, %f34, %f35;
	ld.shared.f32 	%f37, [%r7+768];
	add.f32 	%f38, %f36, %f37;
	ld.shared.f32 	%f39, [%r7+896];
	add.f32 	%f40, %f38, %f39;
	add.s32 	%r25, %r3, %r1;
	cvta.to.global.u64 	%rd20, %rd3;
	mul.wide.u32 	%rd21, %r25, 4;
	add.s64 	%rd22, %rd20, %rd21;
	st.global.f32 	[%rd22], %f40;
$L__BB0_4:
	ret;

}


// ===== COMPILED SASS (sm_100) =====

	.target	sm_100

	.elftype	@"ET_EXEC"


//--------------------- .note.nv.tkinfo           --------------------------
	.section	.note.nv.tkinfo,"",@"SHT_NOTE"
	.sectionflags	@"SHF_NOTE_NV_TKINFO"
	.tkinfo
        /*0018*/ 	.word	0x00000002
        /*0030*/ 	.string	""
        /*0030*/ 	.string	"ptxas"
        /*0030*/ 	.string	"Cuda compilation tools, release 13.0, V13.0.88"
        /*0030*/ 	.string	"Build cuda_13.0.r13.0/compiler.36424714_0"
        /*0030*/ 	.string	"-arch sm_100 -m 64 "



//--------------------- .note.nv.cuinfo           --------------------------
	.section	.note.nv.cuinfo,"",@"SHT_NOTE"
	.sectionflags	@"SHF_NOTE_NV_CUINFO"
        /*0018*/ 	.short	0x0002
        /*001a*/ 	.short	0x0064
        /*001c*/ 	.short	0x0082
	.zero		2


//--------------------- .nv.info                  --------------------------
	.section	.nv.info,"",@"SHT_CUDA_INFO"
	.align	4


	//----- nvinfo : EIATTR_REGCOUNT
	.align		4
        /*0000*/ 	.byte	0x04, 0x2f
        /*0002*/ 	.short	(.L_1 - .L_0)
	.align		4
.L_0:
        /*0004*/ 	.word	index@(_Z5sgemmPfS_S_)
        /*0008*/ 	.word	0x00000020


	//----- nvinfo : EIATTR_FRAME_SIZE
	.align		4
.L_1:
        /*000c*/ 	.byte	0x04, 0x11
        /*000e*/ 	.short	(.L_3 - .L_2)
	.align		4
.L_2:
        /*0010*/ 	.word	index@(_Z5sgemmPfS_S_)
        /*0014*/ 	.word	0x00000000


	//----- nvinfo : EIATTR_MIN_STACK_SIZE
	.align		4
.L_3:
        /*0018*/ 	.byte	0x04, 0x12
        /*001a*/ 	.short	(.L_5 - .L_4)
	.align		4
.L_4:
        /*001c*/ 	.word	index@(_Z5sgemmPfS_S_)
        /*0020*/ 	.word	0x00000000
.L_5:


//--------------------- .nv.compat                --------------------------
	.section	.nv.compat,"",@"SHT_CUDA_COMPAT_INFO"
	.align	4
        /*0000*/ 	.byte	0x02, 0x09, 0x00, 0x00, 0x02, 0x02, 0x01, 0x00, 0x02, 0x05, 0x05, 0x00, 0x03, 0x07, 0x01, 0x01
        /*0010*/ 	.byte	0x02, 0x03, 0x00, 0x00, 0x02, 0x06, 0x01, 0x00, 0x04, 0x0b, 0x08, 0x00, 0x09, 0x00, 0x00, 0x00
        /*0020*/ 	.byte	0x00, 0x00, 0x00, 0x00


//--------------------- .nv.info._Z5sgemmPfS_S_   --------------------------
	.section	.nv.info._Z5sgemmPfS_S_,"",@"SHT_CUDA_INFO"
	.sectionflags	@""
	.align	4


	//----- nvinfo : EIATTR_CUDA_API_VERSION
	.align		4
        /*0000*/ 	.byte	0x04, 0x37
        /*0002*/ 	.short	(.L_7 - .L_6)
.L_6:
        /*0004*/ 	.word	0x00000082


	//----- nvinfo : EIATTR_KPARAM_INFO
	.align		4
.L_7:
        /*0008*/ 	.byte	0x04, 0x17
        /*000a*/ 	.short	(.L_9 - .L_8)
.L_8:
        /*000c*/ 	.word	0x00000000
        /*0010*/ 	.short	0x0002
        /*0012*/ 	.short	0x0010
        /*0014*/ 	.byte	0x00, 0xf5, 0x21, 0x00


	//----- nvinfo : EIATTR_KPARAM_INFO
	.align		4
.L_9:
        /*0018*/ 	.byte	0x04, 0x17
        /*001a*/ 	.short	(.L_11 - .L_10)
.L_10:
        /*001c*/ 	.word	0x00000000
        /*0020*/ 	.short	0x0001
        /*0022*/ 	.short	0x0008
        /*0024*/ 	.byte	0x00, 0xf5, 0x21, 0x00


	//----- nvinfo : EIATTR_KPARAM_INFO
	.align		4
.L_11:
        /*0028*/ 	.byte	0x04, 0x17
        /*002a*/ 	.short	(.L_13 - .L_12)
.L_12:
        /*002c*/ 	.word	0x00000000
        /*0030*/ 	.short	0x0000
        /*0032*/ 	.short	0x0000
        /*0034*/ 	.byte	0x00, 0xf5, 0x21, 0x00


	//----- nvinfo : EIATTR_SPARSE_MMA_MASK
	.align		4
.L_13:
        /*0038*/ 	.byte	0x03, 0x50
        /*003a*/ 	.short	0x0000


	//----- nvinfo : EIATTR_MAXREG_COUNT
	.align		4
        /*003c*/ 	.byte	0x03, 0x1b
        /*003e*/ 	.short	0x00ff


	//----- nvinfo : EIATTR_NUM_BARRIERS
	.align		4
        /*0040*/ 	.byte	0x02, 0x4c
        /*0042*/ 	.byte	0x01
	.zero		1


	//----- nvinfo : EIATTR_MERCURY_ISA_VERSION
	.align		4
        /*0044*/ 	.byte	0x03, 0x5f
        /*0046*/ 	.short	0x0101


	//----- nvinfo : EIATTR_VRC_CTA_INIT_COUNT
	.align		4
        /*0048*/ 	.byte	0x02, 0x4a
	.zero		1
	.zero		1


	//----- nvinfo : EIATTR_EXIT_INSTR_OFFSETS
	.align		4
        /*004c*/ 	.byte	0x04, 0x1c
        /*004e*/ 	.short	(.L_15 - .L_14)


	//   ....[0]....
.L_14:
        /*0050*/ 	.word	0x00000f90


	//   ....[1]....
        /*0054*/ 	.word	0x000010c0


	//----- nvinfo : EIATTR_CBANK_PARAM_SIZE
	.align		4
.L_15:
        /*0058*/ 	.byte	0x03, 0x19
        /*005a*/ 	.short	0x0018


	//----- nvinfo : EIATTR_PARAM_CBANK
	.align		4
        /*005c*/ 	.byte	0x04, 0x0a
        /*005e*/ 	.short	(.L_17 - .L_16)
	.align		4
.L_16:
        /*0060*/ 	.word	index@(.nv.constant0._Z5sgemmPfS_S_)
        /*0064*/ 	.short	0x0380
        /*0066*/ 	.short	0x0018


	//----- nvinfo : EIATTR_SW_WAR
	.align		4
.L_17:
        /*0068*/ 	.byte	0x04, 0x36
        /*006a*/ 	.short	(.L_19 - .L_18)
.L_18:
        /*006c*/ 	.word	0x00000008
.L_19:


//--------------------- .nv.callgraph             --------------------------
	.section	.nv.callgraph,"",@"SHT_CUDA_CALLGRAPH"
	.align	4
	.sectionentsize	8
	.align		4
        /*0000*/ 	.word	0x00000000
	.align		4
        /*0004*/ 	.word	0xffffffff
	.align		4
        /*0008*/ 	.word	0x00000000
	.align		4
        /*000c*/ 	.word	0xfffffffe
	.align		4
        /*0010*/ 	.word	0x00000000
	.align		4
        /*0014*/ 	.word	0xfffffffd
	.align		4
        /*0018*/ 	.word	0x00000000
	.align		4
        /*001c*/ 	.word	0xfffffffc


//--------------------- .text._Z5sgemmPfS_S_      --------------------------
	.section	.text._Z5sgemmPfS_S_,"ax",@progbits
	.align	128
        .global         _Z5sgemmPfS_S_
        .type           _Z5sgemmPfS_S_,@function
        .size           _Z5sgemmPfS_S_,(.L_x_2 - _Z5sgemmPfS_S_)
        .other          _Z5sgemmPfS_S_,@"STO_CUDA_ENTRY STV_DEFAULT"
_Z5sgemmPfS_S_:
.text._Z5sgemmPfS_S_:
[----:B------:R-:W-:Y:S01]  /*0000*/  LDC R1, c[0x0][0x37c] ;  /* 0x0000df00ff017b82 */ /* 0x000fe20000000800 */
[----:B------:R-:W0:Y:S07]  /*0010*/  S2R R0, SR_TID.X ;  /* 0x0000000000007919 */ /* 0x000e2e0000002100 */
[----:B------:R-:W1:Y:S01]  /*0020*/  LDC.64 R10, c[0x0][0x380] ;  /* 0x0000e000ff0a7b82 */ /* 0x000e620000000a00 */
[----:B------:R-:W2:Y:S01]  /*0030*/  LDCU.64 UR6, c[0x0][0x358] ;  /* 0x00006b00ff0677ac */ /* 0x000ea20008000a00 */
[----:B------:R-:W3:Y:S06]  /*0040*/  S2R R3, SR_CTAID.X ;  /* 0x0000000000037919 */ /* 0x000eec0000002500 */
[----:B------:R-:W4:Y:S01]  /*0050*/  LDC.64 R12, c[0x0][0x388] ;  /* 0x0000e200ff0c7b82 */ /* 0x000f220000000a00 */
[----:B0-----:R-:W-:-:S02]  /*0060*/  SHF.L.U32 R2, R0, 0x5, RZ ;  /* 0x0000000500027819 */ /* 0x001fc400000006ff */
[----:B---3--:R-:W-:Y:S02]  /*0070*/  SHF.L.U32 R3, R3, 0x5, RZ ;  /* 0x0000000503037819 */ /* 0x008fe400000006ff */
[----:B------:R-:W-:Y:S02]  /*0080*/  LOP3.LUT R4, R2, 0x7c00, RZ, 0xc0, !PT ;  /* 0x00007c0002047812 */ /* 0x000fe400078ec0ff */
[--C-:B------:R-:W-:Y:S02]  /*0090*/  LOP3.LUT R5, R3, 0x1f, R0.reuse, 0xf8, !PT ;  /* 0x0000001f03057812 */ /* 0x100fe400078ef800 */
[----:B------:R-:W-:Y:S02]  /*00a0*/  SHF.R.U32.HI R2, RZ, 0x5, R0 ;  /* 0x00000005ff027819 */ /* 0x000fe40000011600 */
[----:B------:R-:W-:-:S03]  /*00b0*/  IADD3 R4, PT, PT, R4, R5, RZ ;  /* 0x0000000504047210 */ /* 0x000fc60007ffe0ff */
[----:B-1----:R-:W-:Y:S01]  /*00c0*/  IMAD.WIDE.U32 R6, R2, 0x4, R10 ;  /* 0x0000000402067825 */ /* 0x002fe200078e000a */
[----:B------:R-:W-:-:S03]  /*00d0*/  IADD3 R19, PT, PT, R4, 0x6000, RZ ;  /* 0x0000600004137810 */ /* 0x000fc60007ffe0ff */
[C-C-:B----4-:R-:W-:Y:S01]  /*00e0*/  IMAD.WIDE.U32 R28, R4.reuse, 0x4, R12.reuse ;  /* 0x00000004041c7825 */ /* 0x150fe200078e000c */
[----:B--2---:R-:W2:Y:S04]  /*00f0*/  LDG.E R20, desc[UR6][R6.64] ;  /* 0x0000000606147981 */ /* 0x004ea8000c1e1900 */
[----:B------:R-:W2:Y:S01]  /*0100*/  LDG.E R5, desc[UR6][R28.64] ;  /* 0x000000061c057981 */ /* 0x000ea2000c1e1900 */
[C---:B------:R-:W-:Y:S01]  /*0110*/  IADD3 R15, PT, PT, R4.reuse, 0x8000, RZ ;  /* 0x00008000040f7810 */ /* 0x040fe20007ffe0ff */
[--C-:B------:R-:W-:Y:S02]  /*0120*/  IMAD.WIDE.U32 R18, R19, 0x4, R12.reuse ;  /* 0x0000000413127825 */ /* 0x100fe400078e000c */
[----:B------:R-:W3:Y:S04]  /*0130*/  LDG.E R26, desc[UR6][R6.64+0x20] ;  /* 0x00002006061a7981 */ /* 0x000ee8000c1e1900 */
[----:B------:R-:W3:Y:S01]  /*0140*/  LDG.E R25, desc[UR6][R28.64+0x8000] ;  /* 0x008000061c197981 */ /* 0x000ee2000c1e1900 */
[----:B------:R-:W-:Y:S01]  /*0150*/  IADD3 R9, PT, PT, R4, 0xa000, RZ ;  /* 0x0000a00004097810 */ /* 0x000fe20007ffe0ff */
[----:B------:R-:W-:-:S02]  /*0160*/  IMAD.WIDE.U32 R14, R15, 0x4, R12 ;  /* 0x000000040f0e7825 */ /* 0x000fc400078e000c */
[----:B------:R0:W4:Y:S04]  /*0170*/  LDG.E R23, desc[UR6][R28.64+0x10000] ;  /* 0x010000061c177981 */ /* 0x000128000c1e1900 */
[----:B------:R-:W4:Y:S01]  /*0180*/  LDG.E R24, desc[UR6][R6.64+0x40] ;  /* 0x0000400606187981 */ /* 0x000f22000c1e1900 */
[C---:B------:R-:W-:Y:S01]  /*0190*/  IADD3 R17, PT, PT, R4.reuse, 0xc000, RZ ;  /* 0x0000c00004117810 */ /* 0x040fe20007ffe0ff */
[--C-:B------:R-:W-:Y:S02]  /*01a0*/  IMAD.WIDE.U32 R8, R9, 0x4, R12.reuse ;  /* 0x0000000409087825 */ /* 0x100fe400078e000c */
[----:B------:R1:W5:Y:S04]  /*01b0*/  LDG.E R21, desc[UR6][R18.64] ;  /* 0x0000000612157981 */ /* 0x000368000c1e1900 */
[----:B------:R-:W5:Y:S01]  /*01c0*/  LDG.E R22, desc[UR6][R6.64+0x60] ;  /* 0x0000600606167981 */ /* 0x000f62000c1e1900 */
[----:B0-----:R-:W-:Y:S01]  /*01d0*/  IADD3 R28, PT, PT, R4, 0xe000, RZ ;  /* 0x0000e000041c7810 */ /* 0x001fe20007ffe0ff */
[----:B------:R-:W-:-:S02]  /*01e0*/  IMAD.WIDE.U32 R16, R17, 0x4, R12 ;  /* 0x0000000411107825 */ /* 0x000fc400078e000c */
[----:B------:R-:W5:Y:S04]  /*01f0*/  LDG.E R14, desc[UR6][R14.64] ;  /* 0x000000060e0e7981 */ /* 0x000f68000c1e1900 */
[----:B------:R-:W5:Y:S01]  /*0200*/  LDG.E R27, desc[UR6][R6.64+0x80] ;  /* 0x00008006061b7981 */ /* 0x000f62000c1e1900 */
[----:B-1----:R-:W-:-:S03]  /*0210*/  IMAD.WIDE.U32 R18, R28, 0x4, R12 ;  /* 0x000000041c127825 */ /* 0x002fc600078e000c */
[----:B------:R-:W5:Y:S04]  /*0220*/  LDG.E R8, desc[UR6][R8.64] ;  /* 0x0000000608087981 */ /* 0x000f68000c1e1900 */
[----:B------:R-:W5:Y:S04]  /*0230*/  LDG.E R29, desc[UR6][R6.64+0xa0] ;  /* 0x0000a006061d7981 */ /* 0x000f68000c1e1900 */
[----:B------:R-:W5:Y:S04]  /*0240*/  LDG.E R16, desc[UR6][R16.64] ;  /* 0x0000000610107981 */ /* 0x000f68000c1e1900 */
[----:B------:R-:W5:Y:S04]  /*0250*/  LDG.E R28, desc[UR6][R6.64+0xc0] ;  /* 0x0000c006061c7981 */ /* 0x000f68000c1e1900 */
[----:B------:R-:W5:Y:S04]  /*0260*/  LDG.E R9, desc[UR6][R6.64+0xe0] ;  /* 0x0000e00606097981 */ /* 0x000f68000c1e1900 */
[----:B------:R-:W5:Y:S01]  /*0270*/  LDG.E R18, desc[UR6][R18.64] ;  /* 0x0000000612127981 */ /* 0x000f62000c1e1900 */
[----:B--2---:R-:W-:-:S04]  /*0280*/  FFMA R20, R5, R20, RZ ;  /* 0x0000001405147223 */ /* 0x004fc800000000ff */
[----:B---3--:R-:W-:-:S04]  /*0290*/  FFMA R20, R25, R26, R20 ;  /* 0x0000001a19147223 */ /* 0x008fc80000000014 */
[----:B----4-:R-:W-:-:S04]  /*02a0*/  FFMA R20, R23, R24, R20 ;  /* 0x0000001817147223 */ /* 0x010fc80000000014 */
[----:B-----5:R-:W-:-:S04]  /*02b0*/  FFMA R21, R21, R22, R20 ;  /* 0x0000001615157223 */ /* 0x020fc80000000014 */
[----:B------:R-:W-:Y:S01]  /*02c0*/  FFMA R21, R14, R27, R21 ;  /* 0x0000001b0e157223 */ /* 0x000fe20000000015 */
[----:B------:R-:W-:-:S03]  /*02d0*/  HFMA2 R5, -RZ, RZ, 0, 4.76837158203125e-07 ;  /* 0x00000008ff057431 */ /* 0x000fc600000001ff */
[----:B------:R-:W-:-:S04]  /*02e0*/  FFMA R21, R8, R29, R21 ;  /* 0x0000001d08157223 */ /* 0x000fc80000000015 */
[----:B------:R-:W-:-:S04]  /*02f0*/  FFMA R21, R16, R28, R21 ;  /* 0x0000001c10157223 */ /* 0x000fc80000000015 */
[----:B------:R-:W-:-:S07]  /*0300*/  FFMA R26, R18, R9, R21 ;  /* 0x00000009121a7223 */ /* 0x000fce0000000015 */
.L_x_0:
[C---:B------:R-:W-:Y:S02]  /*0310*/  LEA R6, R5.reuse, R4, 0xd ;  /* 0x0000000405067211 */ /* 0x040fe400078e68ff */
[----:B------:R-:W-:-:S03]  /*0320*/  LEA R7, R5, R2, 0x3 ;  /* 0x0000000205077211 */ /* 0x000fc600078e18ff */
[----:B------:R-:W-:-:S04]  /*0330*/  IMAD.WIDE.U32 R16, R6, 0x4, R12 ;  /* 0x0000000406107825 */ /* 0x000fc800078e000c */
[----:B------:R-:W-:Y:S01]  /*0340*/  IMAD.WIDE.U32 R14, R7, 0x4, R10 ;  /* 0x00000004070e7825 */ /* 0x000fe200078e000a */
[----:B------:R-:W2:Y:S04]  /*0350*/  LDG.E R27, desc[UR6][R16.64] ;  /* 0x00000006101b7981 */ /* 0x000ea8000c1e1900 */
[----:B------:R-:W2:Y:S04]  /*0360*/  LDG.E R28, desc[UR6][R14.64] ;  /* 0x000000060e1c7981 */ /* 0x000ea8000c1e1900 */
[----:B------:R-:W3:Y:S04]  /*0370*/  LDG.E R21, desc[UR6][R16.64+0x8000] ;  /* 0x0080000610157981 */ /* 0x000ee8000c1e1900 */
[----:B------:R-:W3:Y:S01]  /*0380*/  LDG.E R20, desc[UR6][R14.64+0x20] ;  /* 0x000020060e147981 */ /* 0x000ee2000c1e1900 */
[----:B------:R-:W-:-:S03]  /*0390*/  IADD3 R19, PT, PT, R6, 0x6000, RZ ;  /* 0x0000600006137810 */ /* 0x000fc60007ffe0ff */
[----:B------:R-:W4:Y:S04]  /*03a0*/  LDG.E R29, desc[UR6][R14.64+0x40] ;  /* 0x000040060e1d7981 */ /* 0x000f28000c1e1900 */
[----:B------:R0:W4:Y:S01]  /*03b0*/  LDG.E R16, desc[UR6][R16.64+0x10000] ;  /* 0x0100000610107981 */ /* 0x000122000c1e1900 */
[----:B------:R-:W-:-:S03]  /*03c0*/  IMAD.WIDE.U32 R18, R19, 0x4, R12 ;  /* 0x0000000413127825 */ /* 0x000fc600078e000c */
[----:B------:R-:W5:Y:S04]  /*03d0*/  LDG.E R25, desc[UR6][R14.64+0x60] ;  /* 0x000060060e197981 */ /* 0x000f68000c1e1900 */
[----:B------:R1:W5:Y:S01]  /*03e0*/  LDG.E R24, desc[UR6][R18.64] ;  /* 0x0000000612187981 */ /* 0x000362000c1e1900 */
[C---:B------:R-:W-:Y:S02]  /*03f0*/  IADD3 R23, PT, PT, R6.reuse, 0x8000, RZ ;  /* 0x0000800006177810 */ /* 0x040fe40007ffe0ff */
[----:B0-----:R-:W-:Y:S01]  /*0400*/  IADD3 R17, PT, PT, R6, 0xa000, RZ ;  /* 0x0000a00006117810 */ /* 0x001fe20007ffe0ff */
[----:B------:R-:W5:Y:S02]  /*0410*/  LDG.E R9, desc[UR6][R14.64+0x80] ;  /* 0x000080060e097981 */ /* 0x000f64000c1e1900 */
[----:B------:R-:W-:-:S05]  /*0420*/  IMAD.WIDE.U32 R22, R23, 0x4, R12 ;  /* 0x0000000417167825 */ /* 0x000fca00078e000c */
[----:B------:R0:W5:Y:S01]  /*0430*/  LDG.E R8, desc[UR6][R22.64] ;  /* 0x0000000616087981 */ /* 0x000162000c1e1900 */
[----:B--2---:R-:W-:Y:S01]  /*0440*/  FFMA R28, R27, R28, R26 ;  /* 0x0000001c1b1c7223 */ /* 0x004fe2000000001a */
[----:B------:R-:W-:-:S03]  /*0450*/  IADD3 R26, PT, PT, R6, 0xc000, RZ ;  /* 0x0000c000061a7810 */ /* 0x000fc60007ffe0ff */
[----:B---3--:R-:W-:Y:S02]  /*0460*/  FFMA R21, R21, R20, R28 ;  /* 0x0000001415157223 */ /* 0x008fe4000000001c */
[----:B-1----:R-:W-:Y:S01]  /*0470*/  IMAD.WIDE.U32 R18, R26, 0x4, R12 ;  /* 0x000000041a127825 */ /* 0x002fe200078e000c */
[----:B------:R-:W2:Y:S04]  /*0480*/  LDG.E R20, desc[UR6][R14.64+0xa0] ;  /* 0x0000a0060e147981 */ /* 0x000ea8000c1e1900 */
[----:B------:R-:W3:Y:S01]  /*0490*/  LDG.E R28, desc[UR6][R14.64+0xe0] ;  /* 0x0000e0060e1c7981 */ /* 0x000ee2000c1e1900 */
[----:B----4-:R-:W-:Y:S01]  /*04a0*/  FFMA R27, R16, R29, R21 ;  /* 0x0000001d101b7223 */ /* 0x010fe20000000015 */
[----:B------:R-:W-:Y:S01]  /*04b0*/  IMAD.WIDE.U32 R16, R17, 0x4, R12 ;  /* 0x0000000411107825 */ /* 0x000fe200078e000c */
[----:B------:R-:W-:Y:S01]  /*04c0*/  IADD3 R29, PT, PT, R6, 0xe000, RZ ;  /* 0x0000e000061d7810 */ /* 0x000fe20007ffe0ff */
[----:B------:R-:W4:Y:S01]  /*04d0*/  LDG.E R21, desc[UR6][R14.64+0xc0] ;  /* 0x0000c0060e157981 */ /* 0x000f22000c1e1900 */
[----:B------:R-:W-:-:S03]  /*04e0*/  IADD3 R26, PT, PT, R7, 0x40, RZ ;  /* 0x00000040071a7810 */ /* 0x000fc60007ffe0ff */
[----:B------:R-:W2:Y:S01]  /*04f0*/  LDG.E R17, desc[UR6][R16.64] ;  /* 0x0000000610117981 */ /* 0x000ea2000c1e1900 */
[----:B0-----:R-:W-:Y:S01]  /*0500*/  IMAD.WIDE.U32 R22, R29, 0x4, R12 ;  /* 0x000000041d167825 */ /* 0x001fe200078e000c */
[----:B------:R-:W-:Y:S02]  /*0510*/  IADD3 R29, PT, PT, R6, 0x10000, RZ ;  /* 0x00010000061d7810 */ /* 0x000fe40007ffe0ff */
[----:B------:R5:W4:Y:S04]  /*0520*/  LDG.E R18, desc[UR6][R18.64] ;  /* 0x0000000612127981 */ /* 0x000b28000c1e1900 */
[----:B------:R-:W3:Y:S01]  /*0530*/  LDG.E R23, desc[UR6][R22.64] ;  /* 0x0000000616177981 */ /* 0x000ee2000c1e1900 */
[----:B-----5:R-:W-:Y:S01]  /*0540*/  FFMA R19, R24, R25, R27 ;  /* 0x0000001918137223 */ /* 0x020fe2000000001b */
[----:B------:R-:W-:-:S04]  /*0550*/  IMAD.WIDE.U32 R24, R29, 0x4, R12 ;  /* 0x000000041d187825 */ /* 0x000fc800078e000c */
[----:B------:R-:W-:Y:S01]  /*0560*/  IMAD.WIDE.U32 R26, R26, 0x4, R10 ;  /* 0x000000041a1a7825 */ /* 0x000fe200078e000a */
[----:B------:R-:W5:Y:S04]  /*0570*/  LDG.E R29, desc[UR6][R24.64] ;  /* 0x00000006181d7981 */ /* 0x000f68000c1e1900 */
[----:B------:R-:W5:Y:S04]  /*0580*/  LDG.E R14, desc[UR6][R26.64] ;  /* 0x000000061a0e7981 */ /* 0x000f68000c1e1900 */
[----:B------:R-:W5:Y:S04]  /*0590*/  LDG.E R16, desc[UR6][R24.64+0x8000] ;  /* 0x0080000618107981 */ /* 0x000f68000c1e1900 */
[----:B------:R-:W5:Y:S01]  /*05a0*/  LDG.E R15, desc[UR6][R26.64+0x20] ;  /* 0x000020061a0f7981 */ /* 0x000f62000c1e1900 */
[----:B------:R-:W-:Y:S01]  /*05b0*/  FFMA R8, R8, R9, R19 ;  /* 0x0000000908087223 */ /* 0x000fe20000000013 */
[----:B------:R-:W-:-:S02]  /*05c0*/  IADD3 R9, PT, PT, R6, 0x16000, RZ ;  /* 0x0001600006097810 */ /* 0x000fc40007ffe0ff */
[----:B------:R-:W-:Y:S01]  /*05d0*/  IADD3 R19, PT, PT, R6, 0x18000, RZ ;  /* 0x0001800006137810 */ /* 0x000fe20007ffe0ff */
[----:B------:R-:W5:Y:S01]  /*05e0*/  LDG.E R22, desc[UR6][R26.64+0x40] ;  /* 0x000040061a167981 */ /* 0x000f62000c1e1900 */
[----:B--2---:R-:W-:-:S04]  /*05f0*/  FFMA R17, R17, R20, R8 ;  /* 0x0000001411117223 */ /* 0x004fc80000000008 */
[----:B----4-:R-:W-:Y:S01]  /*0600*/  FFMA R18, R18, R21, R17 ;  /* 0x0000001512127223 */ /* 0x010fe20000000011 */
[----:B------:R-:W-:Y:S01]  /*0610*/  IMAD.WIDE.U32 R8, R9, 0x4, R12 ;  /* 0x0000000409087825 */ /* 0x000fe200078e000c */
[----:B------:R-:W2:Y:S03]  /*0620*/  LDG.E R17, desc[UR6][R24.64+0x10000] ;  /* 0x0100000618117981 */ /* 0x000ea6000c1e1900 */
[----:B---3--:R-:W-:Y:S01]  /*0630*/  FFMA R18, R23, R28, R18 ;  /* 0x0000001c17127223 */ /* 0x008fe20000000012 */
[----:B------:R-:W-:Y:S01]  /*0640*/  IADD3 R21, PT, PT, R6, 0x1a000, RZ ;  /* 0x0001a00006157810 */ /* 0x000fe20007ffe0ff */
[----:B------:R0:W3:Y:S04]  /*0650*/  LDG.E R23, desc[UR6][R8.64] ;  /* 0x0000000608177981 */ /* 0x0000e8000c1e1900 */
[----:B------:R-:W3:Y:S01]  /*0660*/  LDG.E R28, desc[UR6][R26.64+0x60] ;  /* 0x000060061a1c7981 */ /* 0x000ee2000c1e1900 */
[----:B------:R-:W-:-:S03]  /*0670*/  IMAD.WIDE.U32 R20, R21, 0x4, R12 ;  /* 0x0000000415147825 */ /* 0x000fc600078e000c */
[----:B------:R-:W4:Y:S04]  /*0680*/  LDG.E R25, desc[UR6][R26.64+0x80] ;  /* 0x000080061a197981 */ /* 0x000f28000c1e1900 */
[----:B------:R-:W4:Y:S01]  /*0690*/  LDG.E R20, desc[UR6][R20.64] ;  /* 0x0000000614147981 */ /* 0x000f22000c1e1900 */
[----:B-----5:R-:W-:Y:S01]  /*06a0*/  FFMA R29, R29, R14, R18 ;  /* 0x0000000e1d1d7223 */ /* 0x020fe20000000012 */
[--C-:B------:R-:W-:Y:S01]  /*06b0*/  IMAD.WIDE.U32 R18, R19, 0x4, R12.reuse ;  /* 0x0000000413127825 */ /* 0x100fe200078e000c */
[----:B------:R-:W-:Y:S01]  /*06c0*/  IADD3 R14, PT, PT, R6, 0x1c000, RZ ;  /* 0x0001c000060e7810 */ /* 0x000fe20007ffe0ff */
[----:B------:R-:W5:Y:S04]  /*06d0*/  LDG.E R24, desc[UR6][R26.64+0xa0] ;  /* 0x0000a0061a187981 */ /* 0x000f68000c1e1900 */
[----:B------:R1:W4:Y:S01]  /*06e0*/  LDG.E R18, desc[UR6][R18.64] ;  /* 0x0000000612127981 */ /* 0x000322000c1e1900 */
[----:B0-----:R-:W-:-:S06]  /*06f0*/  IMAD.WIDE.U32 R8, R14, 0x4, R12 ;  /* 0x000000040e087825 */ /* 0x001fcc00078e000c */
[----:B------:R-:W5:Y:S01]  /*0700*/  LDG.E R9, desc[UR6][R8.64] ;  /* 0x0000000608097981 */ /* 0x000f62000c1e1900 */
[----:B------:R-:W-:Y:S01]  /*0710*/  FFMA R16, R16, R15, R29 ;  /* 0x0000000f10107223 */ /* 0x000fe2000000001d */
[----:B------:R-:W-:Y:S02]  /*0720*/  IADD3 R15, PT, PT, R6, 0x1e000, RZ ;  /* 0x0001e000060f7810 */ /* 0x000fe40007ffe0ff */
[----:B------:R-:W5:Y:S04]  /*0730*/  LDG.E R29, desc[UR6][R26.64+0xe0] ;  /* 0x0000e0061a1d7981 */ /* 0x000f68000c1e1900 */
[----:B------:R-:W5:Y:S01]  /*0740*/  LDG.E R8, desc[UR6][R26.64+0xc0] ;  /* 0x0000c0061a087981 */ /* 0x000f62000c1e1900 */
[----:B------:R-:W-:-:S06]  /*0750*/  IMAD.WIDE.U32 R14, R15, 0x4, R12 ;  /* 0x000000040f0e7825 */ /* 0x000fcc00078e000c */
[----:B------:R-:W5:Y:S01]  /*0760*/  LDG.E R14, desc[UR6][R14.64] ;  /* 0x000000060e0e7981 */ /* 0x000f62000c1e1900 */
[----:B-1----:R-:W-:Y:S01]  /*0770*/  IADD3 R19, PT, PT, R6, 0x20000, RZ ;  /* 0x0002000006137810 */ /* 0x002fe20007ffe0ff */
[----:B--2---:R-:W-:Y:S01]  /*0780*/  FFMA R16, R17, R22, R16 ;  /* 0x0000001611107223 */ /* 0x004fe20000000010 */
[----:B------:R-:W-:-:S03]  /*0790*/  IADD3 R17, PT, PT, R7, 0x80, RZ ;  /* 0x0000008007117810 */ /* 0x000fc60007ffe0ff */
[----:B---3--:R-:W-:Y:S02]  /*07a0*/  FFMA R23, R23, R28, R16 ;  /* 0x0000001c17177223 */ /* 0x008fe40000000010 */
[----:B------:R-:W-:-:S05]  /*07b0*/  IMAD.WIDE.U32 R16, R17, 0x4, R10 ;  /* 0x0000000411107825 */ /* 0x000fca00078e000a */
[----:B------:R-:W2:Y:S04]  /*07c0*/  LDG.E R15, desc[UR6][R16.64] ;  /* 0x00000006100f7981 */ /* 0x000ea8000c1e1900 */
[----:B------:R-:W3:Y:S04]  /*07d0*/  LDG.E R26, desc[UR6][R16.64+0x20] ;  /* 0x00002006101a7981 */ /* 0x000ee8000c1e1900 */
[----:B------:R-:W3:Y:S01]  /*07e0*/  LDG.E R28, desc[UR6][R16.64+0x40] ;  /* 0x00004006101c7981 */ /* 0x000ee2000c1e1900 */
[----:B----4-:R-:W-:Y:S01]  /*07f0*/  FFMA R23, R18, R25, R23 ;  /* 0x0000001912177223 */ /* 0x010fe20000000017 */
[----:B------:R-:W-:-:S04]  /*0800*/  IMAD.WIDE.U32 R18, R19, 0x4, R12 ;  /* 0x0000000413127825 */ /* 0x000fc800078e000c */
[----:B-----5:R-:W-:Y:S01]  /*0810*/  FFMA R24, R20, R24, R23 ;  /* 0x0000001814187223 */ /* 0x020fe20000000017 */
[C---:B------:R-:W-:Y:S01]  /*0820*/  IADD3 R23, PT, PT, R6.reuse, 0x26000, RZ ;  /* 0x0002600006177810 */ /* 0x040fe20007ffe0ff */
[----:B------:R-:W2:Y:S04]  /*0830*/  LDG.E R20, desc[UR6][R18.64] ;  /* 0x0000000612147981 */ /* 0x000ea8000c1e1900 */
[----:B------:R-:W3:Y:S04]  /*0840*/  LDG.E R21, desc[UR6][R18.64+0x8000] ;  /* 0x0080000612157981 */ /* 0x000ee8000c1e1900 */
[----:B------:R-:W4:Y:S01]  /*0850*/  LDG.E R27, desc[UR6][R18.64+0x10000] ;  /* 0x01000006121b7981 */ /* 0x000f22000c1e1900 */
[----:B------:R-:W-:Y:S01]  /*0860*/  FFMA R25, R9, R8, R24 ;  /* 0x0000000809197223 */ /* 0x000fe20000000018 */
[----:B------:R-:W-:Y:S01]  /*0870*/  IMAD.WIDE.U32 R8, R23, 0x4, R12 ;  /* 0x0000000417087825 */ /* 0x000fe200078e000c */
[----:B------:R-:W-:-:S05]  /*0880*/  IADD3 R23, PT, PT, R6, 0x28000, RZ ;  /* 0x0002800006177810 */ /* 0x000fca0007ffe0ff */
[----:B------:R-:W5:Y:S01]  /*0890*/  LDG.E R9, desc[UR6][R8.64] ;  /* 0x0000000608097981 */ /* 0x000f62000c1e1900 */
[----:B------:R-:W-:-:S04]  /*08a0*/  IMAD.WIDE.U32 R22, R23, 0x4, R12 ;  /* 0x0000000417167825 */ /* 0x000fc800078e000c */
[----:B------:R-:W-:Y:S01]  /*08b0*/  FFMA R14, R14, R29, R25 ;  /* 0x0000001d0e0e7223 */ /* 0x000fe20000000019 */
[----:B------:R-:W5:Y:S04]  /*08c0*/  LDG.E R19, desc[UR6][R16.64+0xa0] ;  /* 0x0000a00610137981 */ /* 0x000f68000c1e1900 */
[----:B------:R-:W5:Y:S04]  /*08d0*/  LDG.E R18, desc[UR6][R16.64+0xe0] ;  /* 0x0000e00610127981 */ /* 0x000f68000c1e1900 */
[----:B------:R-:W5:Y:S01]  /*08e0*/  LDG.E R8, desc[UR6][R16.64+0x60] ;  /* 0x0000600610087981 */ /* 0x000f62000c1e1900 */
[----:B------:R-:W-:-:S03]  /*08f0*/  IADD3 R25, PT, PT, R6, 0x2a000, RZ ;  /* 0x0002a00006197810 */ /* 0x000fc60007ffe0ff */
[----:B------:R-:W5:Y:S04]  /*0900*/  LDG.E R22, desc[UR6][R22.64] ;  /* 0x0000000616167981 */ /* 0x000f68000c1e1900 */
[----:B------:R-:W5:Y:S01]  /*0910*/  LDG.E R29, desc[UR6][R16.64+0x80] ;  /* 0x00008006101d7981 */ /* 0x000f62000c1e1900 */
[----:B------:R-:W-:-:S03]  /*0920*/  IMAD.WIDE.U32 R24, R25, 0x4, R12 ;  /* 0x0000000419187825 */ /* 0x000fc600078e000c */
[----:B------:R-:W5:Y:S04]  /*0930*/  LDG.E R23, desc[UR6][R16.64+0xc0] ;  /* 0x0000c00610177981 */ /* 0x000f68000c1e1900 */
[----:B------:R0:W5:Y:S02]  /*0940*/  LDG.E R24, desc[UR6][R24.64] ;  /* 0x0000000618187981 */ /* 0x000164000c1e1900 */
[----:B0-----:R-:W-:Y:S02]  /*0950*/  IADD3 R25, PT, PT, R7, 0xc0, RZ ;  /* 0x000000c007197810 */ /* 0x001fe40007ffe0ff */
[----:B------:R-:W-:-:S05]  /*0960*/  IADD3 R17, PT, PT, R6, 0x36000, RZ ;  /* 0x0003600006117810 */ /* 0x000fca0007ffe0ff */
[----:B------:R-:W-:-:S06]  /*0970*/  IMAD.WIDE.U32 R16, R17, 0x4, R12 ;  /* 0x0000000411107825 */ /* 0x000fcc00078e000c */
[----:B------:R-:W5:Y:S01]  /*0980*/  LDG.E R16, desc[UR6][R16.64] ;  /* 0x0000000610107981 */ /* 0x000f62000c1e1900 */
[----:B--2---:R-:W-:Y:S01]  /*0990*/  FFMA R14, R20, R15, R14 ;  /* 0x0000000f140e7223 */ /* 0x004fe2000000000e */
[----:B------:R-:W-:-:S03]  /*09a0*/  IADD3 R15, PT, PT, R6, 0x2c000, RZ ;  /* 0x0002c000060f7810 */ /* 0x000fc60007ffe0ff */
[----:B---3--:R-:W-:Y:S01]  /*09b0*/  FFMA R26, R21, R26, R14 ;  /* 0x0000001a151a7223 */ /* 0x008fe2000000000e */
[----:B------:R-:W-:Y:S01]  /*09c0*/  IADD3 R21, PT, PT, R6, 0x2e000, RZ ;  /* 0x0002e00006157810 */ /* 0x000fe20007ffe0ff */
[----:B------:R-:W-:-:S04]  /*09d0*/  IMAD.WIDE.U32 R14, R15, 0x4, R12 ;  /* 0x000000040f0e7825 */ /* 0x000fc800078e000c */
[----:B----4-:R-:W-:Y:S01]  /*09e0*/  FFMA R28, R27, R28, R26 ;  /* 0x0000001c1b1c7223 */ /* 0x010fe2000000001a */
[----:B------:R-:W-:Y:S01]  /*09f0*/  IADD3 R27, PT, PT, R6, 0x30000, RZ ;  /* 0x00030000061b7810 */ /* 0x000fe20007ffe0ff */
[----:B------:R-:W2:Y:S04]  /*0a00*/  LDG.E R14, desc[UR6][R14.64] ;  /* 0x000000060e0e7981 */ /* 0x000ea8000c1e1900 */
[----:B------:R-:W-:-:S04]  /*0a10*/  IMAD.WIDE.U32 R26, R27, 0x4, R12 ;  /* 0x000000041b1a7825 */ /* 0x000fc800078e000c */
[----:B-----5:R-:W-:Y:S01]  /*0a20*/  FFMA R28, R9, R8, R28 ;  /* 0x00000008091c7223 */ /* 0x020fe2000000001c */
[----:B------:R-:W-:-:S04]  /*0a30*/  IMAD.WIDE.U32 R8, R21, 0x4, R12 ;  /* 0x0000000415087825 */ /* 0x000fc800078e000c */
[----:B------:R-:W-:Y:S02]  /*0a40*/  IMAD.WIDE.U32 R20, R25, 0x4, R10 ;  /* 0x0000000419147825 */ /* 0x000fe400078e000a */
[----:B------:R-:W3:Y:S02]  /*0a50*/  LDG.E R9, desc[UR6][R8.64] ;  /* 0x0000000608097981 */ /* 0x000ee4000c1e1900 */
[----:B------:R-:W-:Y:S02]  /*0a60*/  FFMA R29, R22, R29, R28 ;  /* 0x0000001d161d7223 */ /* 0x000fe4000000001c */
[----:B------:R-:W4:Y:S04]  /*0a70*/  LDG.E R25, desc[UR6][R26.64] ;  /* 0x000000061a197981 */ /* 0x000f28000c1e1900 */
[----:B------:R-:W4:Y:S04]  /*0a80*/  LDG.E R28, desc[UR6][R20.64] ;  /* 0x00000006141c7981 */ /* 0x000f28000c1e1900 */
[----:B------:R-:W5:Y:S04]  /*0a90*/  LDG.E R22, desc[UR6][R26.64+0x8000] ;  /* 0x008000061a167981 */ /* 0x000f68000c1e1900 */
[----:B------:R-:W5:Y:S01]  /*0aa0*/  LDG.E R15, desc[UR6][R20.64+0x20] ;  /* 0x00002006140f7981 */ /* 0x000f62000c1e1900 */
[----:B------:R-:W-:-:S03]  /*0ab0*/  FFMA R29, R24, R19, R29 ;  /* 0x00000013181d7223 */ /* 0x000fc6000000001d */
[----:B------:R0:W5:Y:S04]  /*0ac0*/  LDG.E R19, desc[UR6][R26.64+0x10000] ;  /* 0x010000061a137981 */ /* 0x000168000c1e1900 */
[----:B------:R-:W5:Y:S04]  /*0ad0*/  LDG.E R24, desc[UR6][R20.64+0x40] ;  /* 0x0000400614187981 */ /* 0x000f68000c1e1900 */
[----:B------:R-:W5:Y:S01]  /*0ae0*/  LDG.E R17, desc[UR6][R20.64+0x60] ;  /* 0x0000600614117981 */ /* 0x000f62000c1e1900 */
[----:B0-----:R-:W-:-:S03]  /*0af0*/  IADD3 R27, PT, PT, R6, 0x3a000, RZ ;  /* 0x0003a000061b7810 */ /* 0x001fc60007ffe0ff */
[----:B------:R-:W5:Y:S01]  /*0b00*/  LDG.E R26, desc[UR6][R20.64+0x80] ;  /* 0x00008006141a7981 */ /* 0x000f62000c1e1900 */
[----:B------:R-:W-:Y:S01]  /*0b10*/  IADD3 R7, PT, PT, R7, 0x100, RZ ;  /* 0x0000010007077810 */ /* 0x000fe20007ffe0ff */
[----:B--2---:R-:W-:Y:S01]  /*0b20*/  FFMA R14, R14, R23, R29 ;  /* 0x000000170e0e7223 */ /* 0x004fe2000000001d */
[C---:B------:R-:W-:Y:S02]  /*0b30*/  IADD3 R23, PT, PT, R6.reuse, 0x38000, RZ ;  /* 0x0003800006177810 */ /* 0x040fe40007ffe0ff */
[----:B------:R-:W-:Y:S01]  /*0b40*/  IADD3 R29, PT, PT, R6, 0x3c000, RZ ;  /* 0x0003c000061d7810 */ /* 0x000fe20007ffe0ff */
[----:B---3--:R-:W-:Y:S02]  /*0b50*/  FFMA R14, R9, R18, R14 ;  /* 0x00000012090e7223 */ /* 0x008fe4000000000e */
[----:B------:R-:W-:-:S05]  /*0b60*/  IMAD.WIDE.U32 R8, R23, 0x4, R12 ;  /* 0x0000000417087825 */ /* 0x000fca00078e000c */
[----:B------:R0:W2:Y:S01]  /*0b70*/  LDG.E R23, desc[UR6][R8.64] ;  /* 0x0000000608177981 */ /* 0x0000a2000c1e1900 */
[----:B----4-:R-:W-:Y:S01]  /*0b80*/  FFMA R25, R25, R28, R14 ;  /* 0x0000001c19197223 */ /* 0x010fe2000000000e */
[----:B------:R-:W-:-:S03]  /*0b90*/  IADD3 R28, PT, PT, R6, 0x3e000, RZ ;  /* 0x0003e000061c7810 */ /* 0x000fc60007ffe0ff */
[----:B-----5:R-:W-:Y:S01]  /*0ba0*/  FFMA R18, R22, R15, R25 ;  /* 0x0000000f16127223 */ /* 0x020fe20000000019 */
[--C-:B------:R-:W-:Y:S01]  /*0bb0*/  IMAD.WIDE.U32 R14, R27, 0x4, R12.reuse ;  /* 0x000000041b0e7825 */ /* 0x100fe200078e000c */
[----:B------:R-:W3:Y:S03]  /*0bc0*/  LDG.E R25, desc[UR6][R20.64+0xa0] ;  /* 0x0000a00614197981 */ /* 0x000ee6000c1e1900 */
[----:B0-----:R-:W-:Y:S01]  /*0bd0*/  IMAD.WIDE.U32 R8, R29, 0x4, R12 ;  /* 0x000000041d087825 */ /* 0x001fe200078e000c */
[----:B------:R-:W4:Y:S01]  /*0be0*/  LDG.E R22, desc[UR6][R20.64+0xc0] ;  /* 0x0000c00614167981 */ /* 0x000f22000c1e1900 */
[----:B------:R-:W-:Y:S02]  /*0bf0*/  IADD3 R29, PT, PT, R6, 0x40000, RZ ;  /* 0x00040000061d7810 */ /* 0x000fe40007ffe0ff */
[----:B------:R-:W-:Y:S01]  /*0c00*/  FFMA R24, R19, R24, R18 ;  /* 0x0000001813187223 */ /* 0x000fe20000000012 */
[----:B------:R-:W3:Y:S01]  /*0c10*/  LDG.E R14, desc[UR6][R14.64] ;  /* 0x000000060e0e7981 */ /* 0x000ee2000c1e1900 */
[----:B------:R-:W-:-:S03]  /*0c20*/  IMAD.WIDE.U32 R18, R28, 0x4, R12 ;  /* 0x000000041c127825 */ /* 0x000fc600078e000c */
[----:B------:R-:W4:Y:S01]  /*0c30*/  LDG.E R9, desc[UR6][R8.64] ;  /* 0x0000000608097981 */ /* 0x000f22000c1e1900 */
[----:B------:R-:W-:-:S03]  /*0c40*/  IMAD.WIDE.U32 R28, R29, 0x4, R12 ;  /* 0x000000041d1c7825 */ /* 0x000fc600078e000c */
[----:B------:R0:W5:Y:S01]  /*0c50*/  LDG.E R27, desc[UR6][R20.64+0xe0] ;  /* 0x0000e006141b7981 */ /* 0x000162000c1e1900 */
[----:B------:R-:W-:-:S03]  /*0c60*/  FFMA R24, R16, R17, R24 ;  /* 0x0000001110187223 */ /* 0x000fc60000000018 */
[----:B------:R1:W5:Y:S04]  /*0c70*/  LDG.E R18, desc[UR6][R18.64] ;  /* 0x0000000612127981 */ /* 0x000368000c1e1900 */
[----:B------:R-:W5:Y:S01]  /*0c80*/  LDG.E R15, desc[UR6][R28.64] ;  /* 0x000000061c0f7981 */ /* 0x000f62000c1e1900 */
[----:B0-----:R-:W-:-:S05]  /*0c90*/  IMAD.WIDE.U32 R20, R7, 0x4, R10 ;  /* 0x0000000407147825 */ /* 0x001fca00078e000a */
[----:B------:R-:W5:Y:S01]  /*0ca0*/  LDG.E R16, desc[UR6][R20.64] ;  /* 0x0000000614107981 */ /* 0x000f62000c1e1900 */
[C---:B------:R-:W-:Y:S02]  /*0cb0*/  IADD3 R7, PT, PT, R6.reuse, 0x46000, RZ ;  /* 0x0004600006077810 */ /* 0x040fe40007ffe0ff */
[----:B-1----:R-:W-:Y:S01]  /*0cc0*/  IADD3 R19, PT, PT, R6, 0x4c000, RZ ;  /* 0x0004c00006137810 */ /* 0x002fe20007ffe0ff */
[----:B--2---:R-:W-:Y:S02]  /*0cd0*/  FFMA R23, R23, R26, R24 ;  /* 0x0000001a17177223 */ /* 0x004fe40000000018 */
[----:B------:R-:W2:Y:S02]  /*0ce0*/  LDG.E R24, desc[UR6][R20.64+0x20] ;  /* 0x0000200614187981 */ /* 0x000ea4000c1e1900 */
[----:B---3--:R-:W-:Y:S02]  /*0cf0*/  FFMA R14, R14, R25, R23 ;  /* 0x000000190e0e7223 */ /* 0x008fe40000000017 */
[----:B------:R-:W3:Y:S02]  /*0d00*/  LDG.E R25, desc[UR6][R20.64+0x60] ;  /* 0x0000600614197981 */ /* 0x000ee4000c1e1900 */
[----:B----4-:R-:W-:Y:S01]  /*0d10*/  FFMA R17, R9, R22, R14 ;  /* 0x0000001609117223 */ /* 0x010fe2000000000e */
[----:B------:R-:W-:Y:S01]  /*0d20*/  IMAD.WIDE.U32 R8, R7, 0x4, R12 ;  /* 0x0000000407087825 */ /* 0x000fe200078e000c */
[----:B------:R-:W4:Y:S04]  /*0d30*/  LDG.E R22, desc[UR6][R28.64+0x10000] ;  /* 0x010000061c167981 */ /* 0x000f28000c1e1900 */
[----:B------:R-:W2:Y:S01]  /*0d40*/  LDG.E R7, desc[UR6][R28.64+0x8000] ;  /* 0x008000061c077981 */ /* 0x000ea2000c1e1900 */
[----:B-----5:R-:W-:Y:S01]  /*0d50*/  FFMA R18, R18, R27, R17 ;  /* 0x0000001b12127223 */ /* 0x020fe20000000011 */
[----:B------:R-:W-:-:S02]  /*0d60*/  IADD3 R17, PT, PT, R6, 0x48000, RZ ;  /* 0x0004800006117810 */ /* 0x000fc40007ffe0ff */
[----:B------:R-:W4:Y:S04]  /*0d70*/  LDG.E R27, desc[UR6][R20.64+0x40] ;  /* 0x00004006141b7981 */ /* 0x000f28000c1e1900 */
[----:B------:R0:W3:Y:S04]  /*0d80*/  LDG.E R23, desc[UR6][R8.64] ;  /* 0x0000000608177981 */ /* 0x0000e8000c1e1900 */
[----:B------:R-:W5:Y:S01]  /*0d90*/  LDG.E R29, desc[UR6][R20.64+0x80] ;  /* 0x00008006141d7981 */ /* 0x000f62000c1e1900 */
[----:B------:R-:W-:Y:S01]  /*0da0*/  FFMA R26, R15, R16, R18 ;  /* 0x000000100f1a7223 */ /* 0x000fe20000000012 */
[C---:B------:R-:W-:Y:S01]  /*0db0*/  IADD3 R15, PT, PT, R6.reuse, 0x4a000, RZ ;  /* 0x0004a000060f7810 */ /* 0x040fe20007ffe0ff */
[--C-:B------:R-:W-:Y:S01]  /*0dc0*/  IMAD.WIDE.U32 R16, R17, 0x4, R12.reuse ;  /* 0x0000000411107825 */ /* 0x100fe200078e000c */
[----:B------:R-:W5:Y:S03]  /*0dd0*/  LDG.E R28, desc[UR6][R20.64+0xc0] ;  /* 0x0000c006141c7981 */ /* 0x000f66000c1e1900 */
[--C-:B------:R-:W-:Y:S01]  /*0de0*/  IMAD.WIDE.U32 R14, R15, 0x4, R12.reuse ;  /* 0x000000040f0e7825 */ /* 0x100fe200078e000c */
[----:B0-----:R-:W-:Y:S01]  /*0df0*/  IADD3 R9, PT, PT, R6, 0x4e000, RZ ;  /* 0x0004e00006097810 */ /* 0x001fe20007ffe0ff */
[----:B------:R-:W5:Y:S02]  /*0e00*/  LDG.E R16, desc[UR6][R16.64] ;  /* 0x0000000610107981 */ /* 0x000f64000c1e1900 */
[----:B------:R-:W-:-:S02]  /*0e10*/  IMAD.WIDE.U32 R18, R19, 0x4, R12 ;  /* 0x0000000413127825 */ /* 0x000fc400078e000c */
[----:B------:R-:W5:Y:S02]  /*0e20*/  LDG.E R14, desc[UR6][R14.64] ;  /* 0x000000060e0e7981 */ /* 0x000f64000c1e1900 */
[----:B------:R-:W-:Y:S02]  /*0e30*/  IMAD.WIDE.U32 R8, R9, 0x4, R12 ;  /* 0x0000000409087825 */ /* 0x000fe400078e000c */
[----:B------:R-:W5:Y:S04]  /*0e40*/  LDG.E R6, desc[UR6][R20.64+0xa0] ;  /* 0x0000a00614067981 */ /* 0x000f68000c1e1900 */
[----:B------:R-:W5:Y:S04]  /*0e50*/  LDG.E R18, desc[UR6][R18.64] ;  /* 0x0000000612127981 */ /* 0x000f68000c1e1900 */
[----:B------:R-:W5:Y:S04]  /*0e60*/  LDG.E R15, desc[UR6][R20.64+0xe0] ;  /* 0x0000e006140f7981 */ /* 0x000f68000c1e1900 */
[----:B------:R-:W5:Y:S01]  /*0e70*/  LDG.E R8, desc[UR6][R8.64] ;  /* 0x0000000608087981 */ /* 0x000f62000c1e1900 */
[----:B------:R-:W-:-:S04]  /*0e80*/  IADD3 R5, PT, PT, R5, 0x28, RZ ;  /* 0x0000002805057810 */ /* 0x000fc80007ffe0ff */
[----:B------:R-:W-:Y:S01]  /*0e90*/  ISETP.NE.AND P0, PT, R5, 0x80, PT ;  /* 0x000000800500780c */ /* 0x000fe20003f05270 */
[----:B--2---:R-:W-:-:S04]  /*0ea0*/  FFMA R7, R7, R24, R26 ;  /* 0x0000001807077223 */ /* 0x004fc8000000001a */
[----:B----4-:R-:W-:-:S04]  /*0eb0*/  FFMA R22, R22, R27, R7 ;  /* 0x0000001b16167223 */ /* 0x010fc80000000007 */
[----:B---3--:R-:W-:-:S04]  /*0ec0*/  FFMA R23, R23, R25, R22 ;  /* 0x0000001917177223 */ /* 0x008fc80000000016 */
[----:B-----5:R-:W-:-:S04]  /*0ed0*/  FFMA R23, R16, R29, R23 ;  /* 0x0000001d10177223 */ /* 0x020fc80000000017 */
[----:B------:R-:W-:-:S04]  /*0ee0*/  FFMA R23, R14, R6, R23 ;  /* 0x000000060e177223 */ /* 0x000fc80000000017 */
[----:B------:R-:W-:-:S04]  /*0ef0*/  FFMA R23, R18, R28, R23 ;  /* 0x0000001c12177223 */ /* 0x000fc80000000017 */
[----:B------:R-:W-:Y:S01]  /*0f00*/  FFMA R26, R8, R15, R23 ;  /* 0x0000000f081a7223 */ /* 0x000fe20000000017 */
[----:B------:R-:W-:Y:S06]  /*0f10*/  @P0 BRA `(.L_x_0) ;  /* 0xfffffff000fc0947 */ /* 0x000fec000383ffff */
[----:B------:R-:W0:Y:S01]  /*0f20*/  S2UR UR5, SR_CgaCtaId ;  /* 0x00000000000579c3 */ /* 0x000e220000008800 */
[----:B------:R-:W-:Y:S01]  /*0f30*/  UMOV UR4, 0x400 ;  /* 0x0000040000047882 */ /* 0x000fe20000000000 */
[----:B------:R-:W-:Y:S01]  /*0f40*/  ISETP.GT.U32.AND P0, PT, R0, 0x1f, PT ;  /* 0x0000001f0000780c */ /* 0x000fe20003f04070 */
[----:B0-----:R-:W-:-:S06]  /*0f50*/  ULEA UR4, UR5, UR4, 0x18 ;  /* 0x0000000405047291 */ /* 0x001fcc000f8ec0ff */
[----:B------:R-:W-:-:S05]  /*0f60*/  LEA R7, R0, UR4, 0x2 ;  /* 0x0000000400077c11 */ /* 0x000fca000f8e10ff */
[----:B------:R0:W-:Y:S01]  /*0f70*/  STS [R7], R26 ;  /* 0x0000001a07007388 */ /* 0x0001e20000000800 */
[----:B------:R-:W-:Y:S06]  /*0f80*/  BAR.SYNC.DEFER_BLOCKING 0x0 ;  /* 0x0000000000007b1d */ /* 0x000fec0000010000 */
[----:B------:R-:W-:Y:S05]  /*0f90*/  @P0 EXIT ;  /* 0x000000000000094d */ /* 0x000fea0003800000 */
[----:B------:R-:W1:Y:S01]  /*0fa0*/  LDS R9, [R7+0x80] ;  /* 0x0000800007097984 */ /* 0x000e620000000800 */
[----:B------:R-:W2:Y:S01]  /*0fb0*/  LDC.64 R4, c[0x0][0x390] ;  /* 0x0000e400ff047b82 */ /* 0x000ea20000000a00 */
[----:B------:R-:W-:Y:S02]  /*0fc0*/  IADD3 R3, PT, PT, R3, R0, RZ ;  /* 0x0000000003037210 */ /* 0x000fe40007ffe0ff */
[----:B------:R-:W3:Y:S04]  /*0fd0*/  LDS R2, [R7+0x100] ;  /* 0x0001000007027984 */ /* 0x000ee80000000800 */
[----:B------:R-:W4:Y:S04]  /*0fe0*/  LDS R11, [R7+0x180] ;  /* 0x00018000070b7984 */ /* 0x000f280000000800 */
[----:B------:R-:W5:Y:S04]  /*0ff0*/  LDS R13, [R7+0x200] ;  /* 0x00020000070d7984 */ /* 0x000f680000000800 */
[----:B------:R-:W0:Y:S04]  /*1000*/  LDS R15, [R7+0x280] ;  /* 0x00028000070f7984 */ /* 0x000e280000000800 */
[----:B------:R-:W0:Y:S04]  /*1010*/  LDS R17, [R7+0x300] ;  /* 0x0003000007117984 */ /* 0x000e280000000800 */
[----:B------:R-:W0:Y:S01]  /*1020*/  LDS R19, [R7+0x380] ;  /* 0x0003800007137984 */ /* 0x000e220000000800 */
[----:B--2---:R-:W-:-:S04]  /*1030*/  IMAD.WIDE.U32 R4, R3, 0x4, R4 ;  /* 0x0000000403047825 */ /* 0x004fc800078e0004 */
[----:B-1----:R-:W-:-:S04]  /*1040*/  FADD R9, R26, R9 ;  /* 0x000000091a097221 */ /* 0x002fc80000000000 */
[----:B---3--:R-:W-:-:S04]  /*1050*/  FADD R2, R9, R2 ;  /* 0x0000000209027221 */ /* 0x008fc80000000000 */
[----:B----4-:R-:W-:-:S04]  /*1060*/  FADD R2, R2, R11 ;  /* 0x0000000b02027221 */ /* 0x010fc80000000000 */
[----:B-----5:R-:W-:-:S04]  /*1070*/  FADD R2, R2, R13 ;  /* 0x0000000d02027221 */ /* 0x020fc80000000000 */
[----:B0-----:R-:W-:-:S04]  /*1080*/  FADD R2, R2, R15 ;  /* 0x0000000f02027221 */ /* 0x001fc80000000000 */
[----:B------:R-:W-:-:S04]  /*1090*/  FADD R2, R2, R17 ;  /* 0x0000001102027221 */ /* 0x000fc80000000000 */
[----:B------:R-:W-:-:S05]  /*10a0*/  FADD R19, R2, R19 ;  /* 0x0000001302137221 */ /* 0x000fca0000000000 */
[----:B------:R-:W-:Y:S01]  /*10b0*/  STG.E desc[UR6][R4.64], R19 ;  /* 0x0000001304007986 */ /* 0x000fe2000c101906 */
[----:B------:R-:W-:Y:S05]  /*10c0*/  EXIT ;  /* 0x000000000000794d */ /* 0x000fea0003800000 */
.L_x_1:
[----:B------:R-:W-:-:S00]  /*10d0*/  BRA `(.L_x_1) ;  /* 0xfffffffc00fc7947 */ /* 0x000fc0000383ffff */
[----:B------:R-:W-:-:S00]  /*10e0*/  NOP ;  /* 0x0000000000007918 */ /* 0x000fc00000000000 */
        /* <DEDUP_REMOVED lines=9> */
.L_x_2:


//--------------------- .nv.shared._Z5sgemmPfS_S_ --------------------------
	.section	.nv.shared._Z5sgemmPfS_S_,"aw",@nobits
	.sectionflags	@""
	.align	4
.nv.shared._Z5sgemmPfS_S_:
	.zero		2048


//--------------------- .nv.shared.reserved.0     --------------------------
	.section	.nv.shared.reserved.0,"aw",@nobits
	.weak		__nv_reservedSMEM_offset_0_alias
	.size		__nv_reservedSMEM_offset_0_alias, 0, 64
	.other		__nv_reservedSMEM_offset_0_alias,@"STO_CUDA_RESERVED_SHARED STV_DEFAULT"
__nv_reservedSMEM_offset_0_alias:
	.zero		0
	.zero		64


//--------------------- .nv.constant0._Z5sgemmPfS_S_ --------------------------
	.section	.nv.constant0._Z5sgemmPfS_S_,"a",@progbits
	.sectionflags	@""
	.align	4
.nv.constant0._Z5sgemmPfS_S_:
	.zero		920


//--------------------- SYMBOLS --------------------------

	.type		.nv.reservedSmem.offset0,@object
	.size		.nv.reservedSmem.offset0,0x4
	.type		.nv.reservedSmem.cap,@object
	.size		.nv.reservedSmem.cap,0x4
